	.headerflags	@"EF_CUDA_TEXMODE_UNIFIED EF_CUDA_64BIT_ADDRESS EF_CUDA_ACCELERATORS EF_CUDA_SM90 EF_CUDA_VIRTUAL_SM(EF_CUDA_SM90)"
	.elftype	@"ET_EXEC"


//--------------------- .nv.info                  --------------------------
	.section	.nv.info,"",@"SHT_CUDA_INFO"
	.align	4


	//----- nvinfo : EIATTR_REGCOUNT
	.align		4
        /*0000*/ 	.byte	0x04, 0x2f
        /*0002*/ 	.short	(.L_1 - .L_0)
	.align		4
.L_0:
        /*0004*/ 	.word	index@(triton_poi_fused_convolution_1)
        /*0008*/ 	.word	0x0000000c


	//----- nvinfo : EIATTR_MIN_STACK_SIZE
	.align		4
.L_1:
        /*000c*/ 	.byte	0x04, 0x12
        /*000e*/ 	.short	(.L_3 - .L_2)
	.align		4
.L_2:
        /*0010*/ 	.word	index@(triton_poi_fused_convolution_1)
        /*0014*/ 	.word	0x00000000


	//----- nvinfo : EIATTR_FRAME_SIZE
	.align		4
.L_3:
        /*0018*/ 	.byte	0x04, 0x11
        /*001a*/ 	.short	(.L_5 - .L_4)
	.align		4
.L_4:
        /*001c*/ 	.word	index@(triton_poi_fused_convolution_1)
        /*0020*/ 	.word	0x00000000


	//----- nvinfo : EIATTR_MIN_STACK_SIZE
	.align		4
.L_5:
        /*0024*/ 	.byte	0x04, 0x12
        /*0026*/ 	.short	(.L_7 - .L_6)
	.align		4
.L_6:
        /*0028*/ 	.word	index@(triton_poi_fused_convolution_1)
        /*002c*/ 	.word	0x00000000
.L_7:


//--------------------- .nv.info.triton_poi_fused_convolution_1 --------------------------
	.section	.nv.info.triton_poi_fused_convolution_1,"",@"SHT_CUDA_INFO"
	.sectionflags	@""
	.align	4


	//----- nvinfo : EIATTR_CUDA_API_VERSION
	.align		4
        /*0000*/ 	.byte	0x04, 0x37
        /*0002*/ 	.short	(.L_9 - .L_8)
.L_8:
        /*0004*/ 	.word	0x0000007c


	//----- nvinfo : EIATTR_KPARAM_INFO
	.align		4
.L_9:
        /*0008*/ 	.byte	0x04, 0x17
        /*000a*/ 	.short	(.L_11 - .L_10)
.L_10:
        /*000c*/ 	.word	0x00000000
        /*0010*/ 	.short	0x0002
        /*0012*/ 	.short	0x0010
        /*0014*/ 	.byte	0x00, 0xf0, 0x11, 0x00


	//----- nvinfo : EIATTR_KPARAM_INFO
	.align		4
.L_11:
        /*0018*/ 	.byte	0x04, 0x17
        /*001a*/ 	.short	(.L_13 - .L_12)
.L_12:
        /*001c*/ 	.word	0x00000000
        /*0020*/ 	.short	0x0001
        /*0022*/ 	.short	0x0008
        /*0024*/ 	.byte	0x00, 0xf4, 0x21, 0x00


	//----- nvinfo : EIATTR_KPARAM_INFO
	.align		4
.L_13:
        /*0028*/ 	.byte	0x04, 0x17
        /*002a*/ 	.short	(.L_15 - .L_14)
.L_14:
        /*002c*/ 	.word	0x00000000
        /*0030*/ 	.short	0x0000
        /*0032*/ 	.short	0x0000
        /*0034*/ 	.byte	0x00, 0xf4, 0x21, 0x00


	//----- nvinfo : EIATTR_SPARSE_MMA_MASK
	.align		4
.L_15:
        /*0038*/ 	.byte	0x03, 0x50
        /*003a*/ 	.short	0x0000


	//----- nvinfo : EIATTR_MAXREG_COUNT
	.align		4
        /*003c*/ 	.byte	0x03, 0x1b
        /*003e*/ 	.short	0x00ff


	//----- nvinfo : EIATTR_EXIT_INSTR_OFFSETS
	.align		4
        /*0040*/ 	.byte	0x04, 0x1c
        /*0042*/ 	.short	(.L_17 - .L_16)


	//   ....[0]....
.L_16:
        /*0044*/ 	.word	0x00000170


	//   ....[1]....
        /*0048*/ 	.word	0x00000190


	//----- nvinfo : EIATTR_REQNTID
	.align		4
.L_17:
        /*004c*/ 	.byte	0x04, 0x10
        /*004e*/ 	.short	(.L_19 - .L_18)
.L_18:
        /*0050*/ 	.word	0x00000080
        /*0054*/ 	.word	0x00000001
        /*0058*/ 	.word	0x00000001


	//----- nvinfo : EIATTR_CBANK_PARAM_SIZE
	.align		4
.L_19:
        /*005c*/ 	.byte	0x03, 0x19
        /*005e*/ 	.short	0x0014


	//----- nvinfo : EIATTR_PARAM_CBANK
	.align		4
        /*0060*/ 	.byte	0x04, 0x0a
        /*0062*/ 	.short	(.L_21 - .L_20)
	.align		4
.L_20:
        /*0064*/ 	.word	index@(.nv.constant0.triton_poi_fused_convolution_1)
        /*0068*/ 	.short	0x0210
        /*006a*/ 	.short	0x0014


	//----- nvinfo : EIATTR_SW_WAR
	.align		4
.L_21:
        /*006c*/ 	.byte	0x04, 0x36
        /*006e*/ 	.short	(.L_23 - .L_22)
.L_22:
        /*0070*/ 	.word	0x00000008
.L_23:


//--------------------- .nv.callgraph             --------------------------
	.section	.nv.callgraph,"",@"SHT_CUDA_CALLGRAPH"
	.align	4
	.sectionentsize	8
	.align		4
        /*0000*/ 	.word	0x00000000
	.align		4
        /*0004*/ 	.word	0xffffffff
	.align		4
        /*0008*/ 	.word	0x00000000
	.align		4
        /*000c*/ 	.word	0xfffffffe
	.align		4
        /*0010*/ 	.word	0x00000000
	.align		4
        /*0014*/ 	.word	0xfffffffd
	.align		4
        /*0018*/ 	.word	0x00000000
	.align		4
        /*001c*/ 	.word	0xfffffffc


//--------------------- .text.triton_poi_fused_convolution_1 --------------------------
	.section	.text.triton_poi_fused_convolution_1,"ax",@progbits
	.align	128
        .global         triton_poi_fused_convolution_1
        .type           triton_poi_fused_convolution_1,@function
        .size           triton_poi_fused_convolution_1,(.L_x_1 - triton_poi_fused_convolution_1)
        .other          triton_poi_fused_convolution_1,@"STO_CUDA_ENTRY STV_DEFAULT"
triton_poi_fused_convolution_1:
.text.triton_poi_fused_convolution_1:
[----:B------:R-:W0:Y:S02]  /*0000*/  LDC R1, c[0x0][0x28] ;  /* 0x00000a00ff017b82 */ /* 0x000e240000000800 */
[----:B------:R-:W1:Y:S01]  /*0010*/  S2R R0, SR_TID.X ;  /* 0x0000000000007919 */ /* 0x000e620000002100 */
[----:B------:R-:W2:Y:S01]  /*0020*/  LDC.64 R2, c[0x0][0x210] ;  /* 0x00008400ff027b82 */ /* 0x000ea20000000a00 */
[----:B------:R-:W-:Y:S01]  /*0030*/  ULDC.64 UR4, c[0x0][0x208] ;  /* 0x0000820000047ab9 */ /* 0x000fe20000000a00 */
[----:B------:R-:W3:Y:S01]  /*0040*/  S2R R7, SR_CTAID.X ;  /* 0x0000000000077919 */ /* 0x000ee20000002500 */
[----:B-1----:R-:W-:Y:S02]  /*0050*/  LOP3.LUT R0, R0, 0x7f, RZ, 0xc0, !PT ;  /* 0x0000007f00007812 */ /* 0x002fe400078ec0ff */
[----:B---3--:R-:W-:-:S03]  /*0060*/  SHF.R.S32.HI R4, RZ, 0x18, R7 ;  /* 0x00000018ff047819 */ /* 0x008fc60000011407 */
[----:B------:R-:W-:Y:S01]  /*0070*/  IMAD R7, R7, 0x80, R0 ;  /* 0x0000008007077824 */ /* 0x000fe200078e0200 */
[----:B------:R-:W-:-:S03]  /*0080*/  SGXT R0, R4, 0x1 ;  /* 0x000000010400781a */ /* 0x000fc60000000200 */
[C---:B--2---:R-:W-:Y:S01]  /*0090*/  IMAD.WIDE R2, R7.reuse, 0x4, R2 ;  /* 0x0000000407027825 */ /* 0x044fe200078e0202 */
[----:B------:R-:W1:Y:S01]  /*00a0*/  LDC.64 R4, c[0x0][0x218] ;  /* 0x00008600ff047b82 */ /* 0x000e620000000a00 */
[----:B------:R-:W-:Y:S02]  /*00b0*/  ISETP.GE.AND P0, PT, R7, 0x200, PT ;  /* 0x000002000700780c */ /* 0x000fe40003f06270 */
[----:B------:R-:W-:Y:S01]  /*00c0*/  LEA.HI R0, R0, R7, RZ, 0x4 ;  /* 0x0000000700007211 */ /* 0x000fe200078f20ff */
[----:B------:R-:W-:-:S03]  /*00d0*/  IMAD.MOV.U32 R7, RZ, RZ, RZ ;  /* 0x000000ffff077224 */ /* 0x000fc600078e00ff */
[----:B------:R-:W-:-:S04]  /*00e0*/  SHF.R.S32.HI R0, RZ, 0x4, R0 ;  /* 0x00000004ff007819 */ /* 0x000fc80000011400 */
[----:B------:R-:W-:-:S04]  /*00f0*/  LEA.HI R6, R0, R0, RZ, 0x3 ;  /* 0x0000000000067211 */ /* 0x000fc800078f18ff */
[----:B------:R-:W-:-:S05]  /*0100*/  LOP3.LUT R9, R6, 0xfffffff8, RZ, 0xc0, !PT ;  /* 0xfffffff806097812 */ /* 0x000fca00078ec0ff */
[----:B------:R-:W-:Y:S02]  /*0110*/  IMAD.IADD R9, R0, 0x1, -R9 ;  /* 0x0000000100097824 */ /* 0x000fe400078e0a09 */
[----:B------:R-:W-:Y:S02]  /*0120*/  IMAD.MOV.U32 R0, RZ, RZ, RZ ;  /* 0x000000ffff007224 */ /* 0x000fe400078e00ff */
[----:B-1----:R-:W-:-:S04]  /*0130*/  IMAD.WIDE R4, R9, 0x4, R4 ;  /* 0x0000000409047825 */ /* 0x002fc800078e0204 */
[----:B------:R-:W2:Y:S04]  /*0140*/  @!P0 LDG.E R0, desc[UR4][R2.64] ;  /* 0x0000000402008981 */ /* 0x000ea8000c1e1900 */
[----:B------:R-:W2:Y:S02]  /*0150*/  @!P0 LDG.E.EL R7, desc[UR4][R4.64] ;  /* 0x0000000404078981 */ /* 0x000ea4000c2e1900 */
[----:B--2---:R-:W-:Y:S01]  /*0160*/  FADD R7, R7, R0 ;  /* 0x0000000007077221 */ /* 0x004fe20000000000 */
[----:B------:R-:W-:Y:S06]  /*0170*/  @P0 EXIT ;  /* 0x000000000000094d */ /* 0x000fec0003800000 */
[----:B------:R-:W-:Y:S01]  /*0180*/  STG.E desc[UR4][R2.64], R7 ;  /* 0x0000000702007986 */ /* 0x000fe2000c101904 */
[----:B------:R-:W-:Y:S05]  /*0190*/  EXIT ;  /* 0x000000000000794d */ /* 0x000fea0003800000 */
.L_x_0:
[----:B------:R-:W-:-:S00]  /*01a0*/  BRA `(.L_x_0) ;  /* 0xfffffffc00fc7947 */ /* 0x000fc0000383ffff */
[----:B------:R-:W-:-:S00]  /*01b0*/  NOP ;  /* 0x0000000000007918 */ /* 0x000fc00000000000 */
        /* <DEDUP_REMOVED lines=12> */
.L_x_1:


//--------------------- .nv.constant0.triton_poi_fused_convolution_1 --------------------------
	.section	.nv.constant0.triton_poi_fused_convolution_1,"a",@progbits
	.sectionflags	@""
	.align	4
.nv.constant0.triton_poi_fused_convolution_1:
	.zero		548
